	.headerflags	@"EF_CUDA_TEXMODE_UNIFIED EF_CUDA_64BIT_ADDRESS EF_CUDA_SM86 EF_CUDA_VIRTUAL_SM(EF_CUDA_SM86)"
	.elftype	@"ET_EXEC"


//--------------------- .nv.info                  --------------------------
	.section	.nv.info,"",@"SHT_CUDA_INFO"
	.align	4


	//----- nvinfo : EIATTR_REGCOUNT
	.align		4
        /*0000*/ 	.byte	0x04, 0x2f
        /*0002*/ 	.short	(.L_2 - .L_1)
	.align		4
.L_1:
        /*0004*/ 	.word	index@(triton_per_fused__to_copy_add_mul_native_layer_norm_7)
        /*0008*/ 	.word	0x0000001c


	//----- nvinfo : EIATTR_MIN_STACK_SIZE
	.align		4
.L_2:
        /*000c*/ 	.byte	0x04, 0x12
        /*000e*/ 	.short	(.L_4 - .L_3)
	.align		4
.L_3:
        /*0010*/ 	.word	index@(triton_per_fused__to_copy_add_mul_native_layer_norm_7)
        /*0014*/ 	.word	0x00000000


	//----- nvinfo : EIATTR_FRAME_SIZE
	.align		4
.L_4:
        /*0018*/ 	.byte	0x04, 0x11
        /*001a*/ 	.short	(.L_6 - .L_5)
	.align		4
.L_5:
        /*001c*/ 	.word	index@(triton_per_fused__to_copy_add_mul_native_layer_norm_7)
        /*0020*/ 	.word	0x00000000


	//----- nvinfo : EIATTR_MIN_STACK_SIZE
	.align		4
.L_6:
        /*0024*/ 	.byte	0x04, 0x12
        /*0026*/ 	.short	(.L_8 - .L_7)
	.align		4
.L_7:
        /*0028*/ 	.word	index@(triton_per_fused__to_copy_add_mul_native_layer_norm_7)
        /*002c*/ 	.word	0x00000000
.L_8:


//--------------------- .nv.info.triton_per_fused__to_copy_add_mul_native_layer_norm_7 --------------------------
	.section	.nv.info.triton_per_fused__to_copy_add_mul_native_layer_norm_7,"",@"SHT_CUDA_INFO"
	.sectionflags	@""
	.align	4


	//----- nvinfo : EIATTR_CUDA_API_VERSION
	.align		4
        /*0000*/ 	.byte	0x04, 0x37
        /*0002*/ 	.short	(.L_10 - .L_9)
.L_9:
        /*0004*/ 	.word	0x0000007c


	//----- nvinfo : EIATTR_SW2861232_WAR
	.align		4
.L_10:
        /*0008*/ 	.byte	0x01, 0x35
	.zero		2


	//----- nvinfo : EIATTR_PARAM_CBANK
	.align		4
        /*000c*/ 	.byte	0x04, 0x0a
        /*000e*/ 	.short	(.L_12 - .L_11)
	.align		4
.L_11:
        /*0010*/ 	.word	index@(.nv.constant0.triton_per_fused__to_copy_add_mul_native_layer_norm_7)
        /*0014*/ 	.short	0x0160
        /*0016*/ 	.short	0x0040


	//----- nvinfo : EIATTR_CBANK_PARAM_SIZE
	.align		4
.L_12:
        /*0018*/ 	.byte	0x03, 0x19
        /*001a*/ 	.short	0x0040


	//----- nvinfo : EIATTR_KPARAM_INFO
	.align		4
        /*001c*/ 	.byte	0x04, 0x17
        /*001e*/ 	.short	(.L_14 - .L_13)
.L_13:
        /*0020*/ 	.word	0x00000000
        /*0024*/ 	.short	0x0008
        /*0026*/ 	.short	0x0038
        /*0028*/ 	.byte	0x00, 0xf4, 0x21, 0x00


	//----- nvinfo : EIATTR_KPARAM_INFO
	.align		4
.L_14:
        /*002c*/ 	.byte	0x04, 0x17
        /*002e*/ 	.short	(.L_16 - .L_15)
.L_15:
        /*0030*/ 	.word	0x00000000
        /*0034*/ 	.short	0x0007
        /*0036*/ 	.short	0x0034
        /*0038*/ 	.byte	0x00, 0xf0, 0x11, 0x00


	//----- nvinfo : EIATTR_KPARAM_INFO
	.align		4
.L_16:
        /*003c*/ 	.byte	0x04, 0x17
        /*003e*/ 	.short	(.L_18 - .L_17)
.L_17:
        /*0040*/ 	.word	0x00000000
        /*0044*/ 	.short	0x0006
        /*0046*/ 	.short	0x0030
        /*0048*/ 	.byte	0x00, 0xf0, 0x11, 0x00


	//----- nvinfo : EIATTR_KPARAM_INFO
	.align		4
.L_18:
        /*004c*/ 	.byte	0x04, 0x17
        /*004e*/ 	.short	(.L_20 - .L_19)
.L_19:
        /*0050*/ 	.word	0x00000000
        /*0054*/ 	.short	0x0005
        /*0056*/ 	.short	0x0028
        /*0058*/ 	.byte	0x00, 0xf4, 0x21, 0x00


	//----- nvinfo : EIATTR_KPARAM_INFO
	.align		4
.L_20:
        /*005c*/ 	.byte	0x04, 0x17
        /*005e*/ 	.short	(.L_22 - .L_21)
.L_21:
        /*0060*/ 	.word	0x00000000
        /*0064*/ 	.short	0x0004
        /*0066*/ 	.short	0x0020
        /*0068*/ 	.byte	0x00, 0xf4, 0x21, 0x00


	//----- nvinfo : EIATTR_KPARAM_INFO
	.align		4
.L_22:
        /*006c*/ 	.byte	0x04, 0x17
        /*006e*/ 	.short	(.L_24 - .L_23)
.L_23:
        /*0070*/ 	.word	0x00000000
        /*0074*/ 	.short	0x0003
        /*0076*/ 	.short	0x0018
        /*0078*/ 	.byte	0x00, 0xf4, 0x21, 0x00


	//----- nvinfo : EIATTR_KPARAM_INFO
	.align		4
.L_24:
        /*007c*/ 	.byte	0x04, 0x17
        /*007e*/ 	.short	(.L_26 - .L_25)
.L_25:
        /*0080*/ 	.word	0x00000000
        /*0084*/ 	.short	0x0002
        /*0086*/ 	.short	0x0010
        /*0088*/ 	.byte	0x00, 0xf4, 0x21, 0x00


	//----- nvinfo : EIATTR_KPARAM_INFO
	.align		4
.L_26:
        /*008c*/ 	.byte	0x04, 0x17
        /*008e*/ 	.short	(.L_28 - .L_27)
.L_27:
        /*0090*/ 	.word	0x00000000
        /*0094*/ 	.short	0x0001
        /*0096*/ 	.short	0x0008
        /*0098*/ 	.byte	0x00, 0xf4, 0x21, 0x00


	//----- nvinfo : EIATTR_KPARAM_INFO
	.align		4
.L_28:
        /*009c*/ 	.byte	0x04, 0x17
        /*009e*/ 	.short	(.L_30 - .L_29)
.L_29:
        /*00a0*/ 	.word	0x00000000
        /*00a4*/ 	.short	0x0000
        /*00a6*/ 	.short	0x0000
        /*00a8*/ 	.byte	0x00, 0xf4, 0x21, 0x00


	//----- nvinfo : EIATTR_MAXREG_COUNT
	.align		4
.L_30:
        /*00ac*/ 	.byte	0x03, 0x1b
        /*00ae*/ 	.short	0x00ff


	//----- nvinfo : EIATTR_COOP_GROUP_MASK_REGIDS
	.align		4
        /*00b0*/ 	.byte	0x04, 0x29
        /*00b2*/ 	.short	(.L_32 - .L_31)


	//   ....[0]....
.L_31:
        /*00b4*/ 	.word	0xffffffff


	//   ....[1]....
        /*00b8*/ 	.word	0xffffffff


	//   ....[2]....
        /*00bc*/ 	.word	0xffffffff


	//   ....[3]....
        /*00c0*/ 	.word	0xffffffff


	//   ....[4]....
        /*00c4*/ 	.word	0xffffffff


	//   ....[5]....
        /*00c8*/ 	.word	0xffffffff


	//   ....[6]....
        /*00cc*/ 	.word	0xffffffff


	//   ....[7]....
        /*00d0*/ 	.word	0xffffffff


	//   ....[8]....
        /*00d4*/ 	.word	0xffffffff


	//   ....[9]....
        /*00d8*/ 	.word	0xffffffff


	//   ....[10]....
        /*00dc*/ 	.word	0xffffffff


	//   ....[11]....
        /*00e0*/ 	.word	0xffffffff


	//   ....[12]....
        /*00e4*/ 	.word	0xffffffff


	//   ....[13]....
        /*00e8*/ 	.word	0xffffffff


	//   ....[14]....
        /*00ec*/ 	.word	0xffffffff


	//   ....[15]....
        /*00f0*/ 	.word	0xffffffff


	//----- nvinfo : EIATTR_COOP_GROUP_INSTR_OFFSETS
	.align		4
.L_32:
        /*00f4*/ 	.byte	0x04, 0x28
        /*00f6*/ 	.short	(.L_34 - .L_33)


	//   ....[0]....
.L_33:
        /*00f8*/ 	.word	0x00000310


	//   ....[1]....
        /*00fc*/ 	.word	0x00000330


	//   ....[2]....
        /*0100*/ 	.word	0x00000350


	//   ....[3]....
        /*0104*/ 	.word	0x00000370


	//   ....[4]....
        /*0108*/ 	.word	0x000003a0


	//   ....[5]....
        /*010c*/ 	.word	0x00000400


	//   ....[6]....
        /*0110*/ 	.word	0x00000420


	//   ....[7]....
        /*0114*/ 	.word	0x00000440


	//   ....[8]....
        /*0118*/ 	.word	0x00000570


	//   ....[9]....
        /*011c*/ 	.word	0x00000590


	//   ....[10]....
        /*0120*/ 	.word	0x000005b0


	//   ....[11]....
        /*0124*/ 	.word	0x000005d0


	//   ....[12]....
        /*0128*/ 	.word	0x000005f0


	//   ....[13]....
        /*012c*/ 	.word	0x00000640


	//   ....[14]....
        /*0130*/ 	.word	0x00000660


	//   ....[15]....
        /*0134*/ 	.word	0x00000680


	//----- nvinfo : EIATTR_EXIT_INSTR_OFFSETS
	.align		4
.L_34:
        /*0138*/ 	.byte	0x04, 0x1c
        /*013a*/ 	.short	(.L_36 - .L_35)


	//   ....[0]....
.L_35:
        /*013c*/ 	.word	0x000007e0


	//   ....[1]....
        /*0140*/ 	.word	0x00000800


	//----- nvinfo : EIATTR_REQNTID
	.align		4
.L_36:
        /*0144*/ 	.byte	0x04, 0x10
        /*0146*/ 	.short	(.L_38 - .L_37)
.L_37:
        /*0148*/ 	.word	0x00000100
        /*014c*/ 	.word	0x00000001
        /*0150*/ 	.word	0x00000001
.L_38:


//--------------------- .nv.callgraph             --------------------------
	.section	.nv.callgraph,"",@"SHT_CUDA_CALLGRAPH"
	.align	4
	.sectionentsize	8
	.align		4
        /*0000*/ 	.word	0x00000000
	.align		4
        /*0004*/ 	.word	0xffffffff
	.align		4
        /*0008*/ 	.word	0x00000000
	.align		4
        /*000c*/ 	.word	0xfffffffe
	.align		4
        /*0010*/ 	.word	0x00000000
	.align		4
        /*0014*/ 	.word	0xfffffffd
	.align		4
        /*0018*/ 	.word	0x00000000
	.align		4
        /*001c*/ 	.word	0xfffffffc


//--------------------- .nv.rel.action            --------------------------
	.section	.nv.rel.action,"",@"SHT_CUDA_RELOCINFO"
	.align	8
	.sectionentsize	8
        /*0000*/ 	.byte	0x73, 0x00, 0x00, 0x00, 0x00, 0x00, 0x00, 0x00, 0x00, 0x00, 0x00, 0x11, 0x25, 0x00, 0x05, 0x36


//--------------------- .nv.constant4             --------------------------
	.section	.nv.constant4,"a",@progbits
	.align	8
	.align		8
.nv.constant4:
        /*0000*/ 	.dword	_$_str


//--------------------- .nv.constant0.triton_per_fused__to_copy_add_mul_native_layer_norm_7 --------------------------
	.section	.nv.constant0.triton_per_fused__to_copy_add_mul_native_layer_norm_7,"a",@progbits
	.sectionflags	@""
	.align	4
.nv.constant0.triton_per_fused__to_copy_add_mul_native_layer_norm_7:
	.zero		416


//--------------------- .text.triton_per_fused__to_copy_add_mul_native_layer_norm_7 --------------------------
	.section	.text.triton_per_fused__to_copy_add_mul_native_layer_norm_7,"ax",@progbits
	.sectionflags	@"SHF_BARRIERS=1"
	.sectioninfo	@"SHI_REGISTERS=28"
	.align	128
        .global         triton_per_fused__to_copy_add_mul_native_layer_norm_7
        .type           triton_per_fused__to_copy_add_mul_native_layer_norm_7,@function
        .size           triton_per_fused__to_copy_add_mul_native_layer_norm_7,(.L_x_1 - triton_per_fused__to_copy_add_mul_native_layer_norm_7)
        .other          triton_per_fused__to_copy_add_mul_native_layer_norm_7,@"STO_CUDA_ENTRY STV_DEFAULT"
triton_per_fused__to_copy_add_mul_native_layer_norm_7:
.text.triton_per_fused__to_copy_add_mul_native_layer_norm_7:
[----:B------:R-:W-:Y:S02]  /*0000*/  MOV R1, c[0x0][0x28] ;  /* 0x00000a0000017a02 */ /* 0x000fe40000000f00 */
[----:B------:R-:W0:Y:S01]  /*0010*/  S2R R14, SR_TID.X ;  /* 0x00000000000e7919 */ /* 0x000e220000002100 */
[----:B------:R-:W-:Y:S01]  /*0020*/  MOV R12, 0x2 ;  /* 0x00000002000c7802 */ /* 0x000fe20000000f00 */
[----:B------:R-:W-:Y:S01]  /*0030*/  CS2R R16, SRZ ;  /* 0x0000000000107805 */ /* 0x000fe2000001ff00 */
[----:B------:R-:W-:Y:S01]  /*0040*/  MOV R11, 0x4 ;  /* 0x00000004000b7802 */ /* 0x000fe20000000f00 */
[----:B------:R-:W1:Y:S01]  /*0050*/  S2R R10, SR_CTAID.X ;  /* 0x00000000000a7919 */ /* 0x000e620000002500 */
[----:B------:R-:W-:Y:S01]  /*0060*/  ULDC.64 UR4, c[0x0][0x118] ;  /* 0x0000460000047ab9 */ /* 0x000fe20000000a00 */
[----:B------:R-:W-:Y:S01]  /*0070*/  CS2R R4, SRZ ;  /* 0x0000000000047805 */ /* 0x000fe2000001ff00 */
[----:B------:R-:W-:Y:S01]  /*0080*/  CS2R R6, SRZ ;  /* 0x0000000000067805 */ /* 0x000fe2000001ff00 */
[----:B0-----:R-:W-:-:S04]  /*0090*/  SHF.L.U32 R2, R14, 0x2, RZ ;  /* 0x000000020e027819 */ /* 0x001fc800000006ff */
[----:B------:R-:W-:Y:S02]  /*00a0*/  LOP3.LUT R20, R2, 0x3fc, RZ, 0xc0, !PT ;  /* 0x000003fc02147812 */ /* 0x000fe400078ec0ff */
[----:B------:R-:W-:Y:S02]  /*00b0*/  CS2R R2, SRZ ;  /* 0x0000000000027805 */ /* 0x000fe4000001ff00 */
[----:B------:R-:W-:Y:S01]  /*00c0*/  ISETP.GE.U32.AND P1, PT, R20, 0x300, PT ;  /* 0x000003001400780c */ /* 0x000fe20003f26070 */
[----:B-1----:R-:W-:-:S04]  /*00d0*/  IMAD R13, R10, 0x300, R20 ;  /* 0x000003000a0d7824 */ /* 0x002fc800078e0214 */
[----:B------:R-:W-:-:S04]  /*00e0*/  IMAD.WIDE R8, R13, R12, c[0x0][0x160] ;  /* 0x000058000d087625 */ /* 0x000fc800078e020c */
[----:B------:R-:W-:-:S04]  /*00f0*/  IMAD.WIDE.U32 R20, R20, R11, c[0x0][0x178] ;  /* 0x00005e0014147625 */ /* 0x000fc800078e000b */
[----:B------:R-:W2:Y:S01]  /*0100*/  @!P1 LDG.E.64 R16, [R8.64] ;  /* 0x0000000408109981 */ /* 0x000ea2000c1e1b00 */
[----:B------:R-:W-:-:S03]  /*0110*/  IMAD.WIDE R18, R13, R12, c[0x0][0x170] ;  /* 0x00005c000d127625 */ /* 0x000fc600078e020c */
[----:B------:R-:W3:Y:S04]  /*0120*/  @!P1 LDG.E.EL.128 R4, [R20.64] ;  /* 0x0000000414049981 */ /* 0x000ee8000c2e1d00 */
[----:B------:R-:W4:Y:S01]  /*0130*/  @!P1 LDG.E.64 R2, [R18.64] ;  /* 0x0000000412029981 */ /* 0x000f22000c1e1b00 */
[C---:B------:R-:W-:Y:S01]  /*0140*/  LOP3.LUT P2, RZ, R14.reuse, 0x1f, RZ, 0xc0, !PT ;  /* 0x0000001f0eff7812 */ /* 0x040fe2000784c0ff */
[----:B------:R-:W-:Y:S01]  /*0150*/  IMAD.WIDE R12, R13, R12, c[0x0][0x188] ;  /* 0x000062000d0c7625 */ /* 0x000fe200078e020c */
[C---:B------:R-:W-:Y:S02]  /*0160*/  ISETP.GE.AND P3, PT, R14.reuse, 0x8, PT ;  /* 0x000000080e00780c */ /* 0x040fe40003f66270 */
[----:B------:R-:W-:-:S04]  /*0170*/  LOP3.LUT P0, RZ, R14, 0x7, RZ, 0xc0, !PT ;  /* 0x000000070eff7812 */ /* 0x000fc8000780c0ff */
[----:B------:R-:W-:Y:S02]  /*0180*/  ISETP.LT.AND P0, PT, R14, 0x8, !P0 ;  /* 0x000000080e00780c */ /* 0x000fe40004701270 */
[C---:B--2---:R-:W-:Y:S02]  /*0190*/  PRMT R22, R16.reuse, 0x7632, R22 ;  /* 0x0000763210167816 */ /* 0x044fe40000000016 */
[----:B------:R-:W-:Y:S02]  /*01a0*/  SHF.L.U32 R23, R16, 0x10, RZ ;  /* 0x0000001010177819 */ /* 0x000fe400000006ff */
[----:B------:R-:W-:Y:S02]  /*01b0*/  SHF.L.U32 R25, R17, 0x10, RZ ;  /* 0x0000001011197819 */ /* 0x000fe400000006ff */
[----:B------:R-:W-:Y:S01]  /*01c0*/  SHF.L.U32 R22, R22, 0x10, RZ ;  /* 0x0000001016167819 */ /* 0x000fe200000006ff */
[--C-:B---3--:R-:W-:Y:S01]  /*01d0*/  FADD R16, R23, R4.reuse ;  /* 0x0000000417107221 */ /* 0x108fe20000000000 */
[----:B----4-:R-:W-:Y:S01]  /*01e0*/  PRMT R4, R2, 0x7632, R4 ;  /* 0x0000763202047816 */ /* 0x010fe20000000004 */
[--C-:B------:R-:W-:Y:S01]  /*01f0*/  FADD R24, R25, R6.reuse ;  /* 0x0000000619187221 */ /* 0x100fe20000000000 */
[----:B------:R-:W-:Y:S01]  /*0200*/  PRMT R6, R17, 0x7632, R6 ;  /* 0x0000763211067816 */ /* 0x000fe20000000006 */
[----:B------:R-:W-:Y:S01]  /*0210*/  FADD R17, R22, R5 ;  /* 0x0000000516117221 */ /* 0x000fe20000000000 */
[----:B------:R-:W-:-:S02]  /*0220*/  SHF.L.U32 R5, R2, 0x10, RZ ;  /* 0x0000001002057819 */ /* 0x000fc400000006ff */
[----:B------:R-:W-:Y:S02]  /*0230*/  SHF.L.U32 R4, R4, 0x10, RZ ;  /* 0x0000001004047819 */ /* 0x000fe400000006ff */
[----:B------:R-:W-:Y:S01]  /*0240*/  SHF.L.U32 R18, R6, 0x10, RZ ;  /* 0x0000001006127819 */ /* 0x000fe200000006ff */
[----:B------:R-:W-:Y:S01]  /*0250*/  FADD R5, R5, R16 ;  /* 0x0000001005057221 */ /* 0x000fe20000000000 */
[C---:B------:R-:W-:Y:S01]  /*0260*/  PRMT R2, R3.reuse, 0x7632, R2 ;  /* 0x0000763203027816 */ /* 0x040fe20000000002 */
[----:B------:R-:W-:Y:S01]  /*0270*/  FADD R6, R4, R17 ;  /* 0x0000001104067221 */ /* 0x000fe20000000000 */
[----:B------:R-:W-:Y:S01]  /*0280*/  SHF.L.U32 R3, R3, 0x10, RZ ;  /* 0x0000001003037819 */ /* 0x000fe200000006ff */
[----:B------:R-:W-:Y:S01]  /*0290*/  FADD R17, R18, R7 ;  /* 0x0000000712117221 */ /* 0x000fe20000000000 */
[----:B------:R-:W-:Y:S01]  /*02a0*/  SHF.L.U32 R2, R2, 0x10, RZ ;  /* 0x0000001002027819 */ /* 0x000fe200000006ff */
[----:B------:R-:W-:Y:S02]  /*02b0*/  FADD R4, R6, R5 ;  /* 0x0000000506047221 */ /* 0x000fe40000000000 */
[----:B------:R-:W-:-:S02]  /*02c0*/  FADD R7, R3, R24 ;  /* 0x0000001803077221 */ /* 0x000fc40000000000 */
[----:B------:R-:W-:Y:S02]  /*02d0*/  FADD R16, R2, R17 ;  /* 0x0000001102107221 */ /* 0x000fe40000000000 */
[----:B------:R-:W-:-:S04]  /*02e0*/  FADD R3, R7, R4 ;  /* 0x0000000407037221 */ /* 0x000fc80000000000 */
[----:B------:R-:W-:-:S05]  /*02f0*/  FADD R3, R16, R3 ;  /* 0x0000000310037221 */ /* 0x000fca0000000000 */
[----:B------:R-:W-:-:S05]  /*0300*/  FSEL R3, R3, RZ, !P1 ;  /* 0x000000ff03037208 */ /* 0x000fca0004800000 */
[----:B------:R-:W0:Y:S02]  /*0310*/  SHFL.BFLY PT, R2, R3, 0x10, 0x1f ;  /* 0x0e001f0003027f89 */ /* 0x000e2400000e0000 */
[----:B0-----:R-:W-:-:S05]  /*0320*/  FADD R2, R3, R2 ;  /* 0x0000000203027221 */ /* 0x001fca0000000000 */
[----:B------:R-:W0:Y:S02]  /*0330*/  SHFL.BFLY PT, R17, R2, 0x8, 0x1f ;  /* 0x0d001f0002117f89 */ /* 0x000e2400000e0000 */
[----:B0-----:R-:W-:-:S05]  /*0340*/  FADD R4, R2, R17 ;  /* 0x0000001102047221 */ /* 0x001fca0000000000 */
[----:B------:R-:W0:Y:S02]  /*0350*/  SHFL.BFLY PT, R17, R4, 0x4, 0x1f ;  /* 0x0c801f0004117f89 */ /* 0x000e2400000e0000 */
[----:B0-----:R-:W-:-:S05]  /*0360*/  FADD R18, R4, R17 ;  /* 0x0000001104127221 */ /* 0x001fca0000000000 */
[----:B------:R-:W0:Y:S02]  /*0370*/  SHFL.BFLY PT, R17, R18, 0x2, 0x1f ;  /* 0x0c401f0012117f89 */ /* 0x000e2400000e0000 */
[----:B0-----:R-:W-:Y:S01]  /*0380*/  FADD R19, R18, R17 ;  /* 0x0000001112137221 */ /* 0x001fe20000000000 */
[----:B------:R-:W-:-:S04]  /*0390*/  SHF.R.U32.HI R17, RZ, 0x3, R14 ;  /* 0x00000003ff117819 */ /* 0x000fc8000001160e */
[----:B------:R-:W0:Y:S01]  /*03a0*/  SHFL.BFLY PT, R20, R19, 0x1, 0x1f ;  /* 0x0c201f0013147f89 */ /* 0x000e2200000e0000 */
[----:B------:R-:W-:Y:S01]  /*03b0*/  LOP3.LUT R17, R17, 0x1c, RZ, 0xc0, !PT ;  /* 0x0000001c11117812 */ /* 0x000fe200078ec0ff */
[----:B0-----:R-:W-:-:S05]  /*03c0*/  FADD R20, R19, R20 ;  /* 0x0000001413147221 */ /* 0x001fca0000000000 */
[----:B------:R-:W-:Y:S04]  /*03d0*/  @!P2 STS [R17], R20 ;  /* 0x000000141100a388 */ /* 0x000fe80000000800 */
[----:B------:R-:W-:Y:S06]  /*03e0*/  BAR.SYNC.DEFER_BLOCKING 0x0 ;  /* 0x0000000000007b1d */ /* 0x000fec0000010000 */
[----:B------:R-:W0:Y:S04]  /*03f0*/  @!P3 LDS R0, [R14.X4] ;  /* 0x000000000e00b984 */ /* 0x000e280000004800 */
[----:B0-----:R-:W0:Y:S02]  /*0400*/  SHFL.BFLY PT, R3, R0, 0x4, 0x1f ;  /* 0x0c801f0000037f89 */ /* 0x001e2400000e0000 */
[----:B0-----:R-:W-:-:S05]  /*0410*/  FADD R3, R0, R3 ;  /* 0x0000000300037221 */ /* 0x001fca0000000000 */
[----:B------:R-:W0:Y:S02]  /*0420*/  SHFL.BFLY PT, R2, R3, 0x2, 0x1f ;  /* 0x0c401f0003027f89 */ /* 0x000e2400000e0000 */
[----:B0-----:R-:W-:-:S05]  /*0430*/  FADD R4, R3, R2 ;  /* 0x0000000203047221 */ /* 0x001fca0000000000 */
[----:B------:R-:W0:Y:S02]  /*0440*/  SHFL.BFLY PT, R19, R4, 0x1, 0x1f ;  /* 0x0c201f0004137f89 */ /* 0x000e2400000e0000 */
[----:B0-----:R-:W-:-:S05]  /*0450*/  FADD R19, R4, R19 ;  /* 0x0000001304137221 */ /* 0x001fca0000000000 */
[----:B------:R-:W-:Y:S04]  /*0460*/  @P0 STS [R14.X4], R19 ;  /* 0x000000130e000388 */ /* 0x000fe80000004800 */
[----:B------:R-:W-:Y:S06]  /*0470*/  BAR.SYNC.DEFER_BLOCKING 0x0 ;  /* 0x0000000000007b1d */ /* 0x000fec0000010000 */
[----:B------:R-:W0:Y:S02]  /*0480*/  LDS R2, [RZ] ;  /* 0x00000000ff027984 */ /* 0x000e240000000800 */
[----:B0-----:R-:W-:-:S04]  /*0490*/  FADD R2, RZ, R2 ;  /* 0x00000002ff027221 */ /* 0x001fc80000000000 */
[----:B------:R-:W-:-:S04]  /*04a0*/  FMUL R18, R2, 0.001302083372138440609 ;  /* 0x3aaaaaab02127820 */ /* 0x000fc80000400000 */
[C-C-:B------:R-:W-:Y:S01]  /*04b0*/  FADD R2, R6.reuse, -R18.reuse ;  /* 0x8000001206027221 */ /* 0x140fe20000000000 */
[--C-:B------:R-:W-:Y:S01]  /*04c0*/  FADD R3, R5, -R18.reuse ;  /* 0x8000001205037221 */ /* 0x100fe20000000000 */
[----:B------:R-:W-:Y:S01]  /*04d0*/  FADD R0, R7, -R18 ;  /* 0x8000001207007221 */ /* 0x000fe20000000000 */
[----:B------:R-:W-:Y:S01]  /*04e0*/  F2FP.BF16.PACK_AB R6, R6, R5 ;  /* 0x000000050606723e */ /* 0x000fe200000010ff */
[----:B------:R-:W-:Y:S01]  /*04f0*/  FMUL R4, R2, R2 ;  /* 0x0000000202047220 */ /* 0x000fe20000400000 */
[C---:B------:R-:W-:Y:S01]  /*0500*/  F2FP.BF16.PACK_AB R7, R16.reuse, R7 ;  /* 0x000000071007723e */ /* 0x040fe200000010ff */
[----:B------:R-:W-:Y:S02]  /*0510*/  BAR.SYNC.DEFER_BLOCKING 0x0 ;  /* 0x0000000000007b1d */ /* 0x000fe40000010000 */
[----:B------:R-:W-:Y:S01]  /*0520*/  FFMA R21, R3, R3, R4 ;  /* 0x0000000303157223 */ /* 0x000fe20000000004 */
[----:B------:R-:W-:-:S03]  /*0530*/  FADD R4, R16, -R18 ;  /* 0x8000001210047221 */ /* 0x000fc60000000000 */
[----:B------:R-:W-:-:S04]  /*0540*/  FFMA R21, R0, R0, R21 ;  /* 0x0000000000157223 */ /* 0x000fc80000000015 */
[----:B------:R-:W-:-:S05]  /*0550*/  FFMA R21, R4, R4, R21 ;  /* 0x0000000404157223 */ /* 0x000fca0000000015 */
        /* <DEDUP_REMOVED lines=19> */
[----:B0-----:R-:W-:Y:S01]  /*0690*/  FADD R21, R19, R22 ;  /* 0x0000001613157221 */ /* 0x001fe20000000000 */
[----:B------:R-:W-:-:S04]  /*06a0*/  MOV R22, 0x3aaaaaab ;  /* 0x3aaaaaab00167802 */ /* 0x000fc80000000f00 */
[----:B------:R-:W-:Y:S04]  /*06b0*/  @P0 STS [R14.X4], R21 ;  /* 0x000000150e000388 */ /* 0x000fe80000004800 */
[----:B------:R-:W-:Y:S01]  /*06c0*/  BAR.SYNC.DEFER_BLOCKING 0x0 ;  /* 0x0000000000007b1d */ /* 0x000fe20000010000 */
[----:B------:R-:W-:-:S05]  /*06d0*/  LOP3.LUT P0, RZ, R14, 0xff, RZ, 0xc0, !PT ;  /* 0x000000ff0eff7812 */ /* 0x000fca000780c0ff */
[----:B------:R-:W0:Y:S04]  /*06e0*/  LDS R17, [RZ] ;  /* 0x00000000ff117984 */ /* 0x000e280000000800 */
[----:B------:R1:W-:Y:S01]  /*06f0*/  @!P1 STG.E.64 [R8.64], R6 ;  /* 0x0000000608009986 */ /* 0x0003e2000c101b04 */
[----:B0-----:R-:W-:-:S04]  /*0700*/  FADD R17, RZ, R17 ;  /* 0x00000011ff117221 */ /* 0x001fc80000000000 */
[----:B------:R-:W-:-:S06]  /*0710*/  FFMA R17, R17, R22, 9.9999999747524270788e-07 ;  /* 0x358637bd11117423 */ /* 0x000fcc0000000016 */
[----:B------:R-:W0:Y:S02]  /*0720*/  MUFU.RSQ R17, R17 ;  /* 0x0000001100117308 */ /* 0x000e240000001400 */
[-C--:B0-----:R-:W-:Y:S01]  /*0730*/  FFMA R3, R3, R17.reuse, RZ ;  /* 0x0000001103037223 */ /* 0x081fe200000000ff */
[-C--:B------:R-:W-:Y:S01]  /*0740*/  FFMA R2, R2, R17.reuse, RZ ;  /* 0x0000001102027223 */ /* 0x080fe200000000ff */
[-C--:B------:R-:W-:Y:S01]  /*0750*/  FFMA R0, R0, R17.reuse, RZ ;  /* 0x0000001100007223 */ /* 0x080fe200000000ff */
[----:B------:R-:W-:-:S03]  /*0760*/  FFMA R15, R4, R17, RZ ;  /* 0x00000011040f7223 */ /* 0x000fc600000000ff */
[----:B------:R-:W-:Y:S01]  /*0770*/  F2FP.BF16.PACK_AB R14, R2, R3 ;  /* 0x00000003020e723e */ /* 0x000fe200000010ff */
[CC--:B------:R-:W-:Y:S01]  /*0780*/  IMAD.WIDE R2, R10.reuse, R11.reuse, c[0x0][0x168] ;  /* 0x00005a000a027625 */ /* 0x0c0fe200078e020b */
[----:B------:R-:W-:Y:S01]  /*0790*/  BAR.SYNC.DEFER_BLOCKING 0x0 ;  /* 0x0000000000007b1d */ /* 0x000fe20000010000 */
[----:B------:R-:W-:Y:S02]  /*07a0*/  F2FP.BF16.PACK_AB R15, R15, R0 ;  /* 0x000000000f0f723e */ /* 0x000fe400000010ff */
[----:B------:R-:W-:-:S03]  /*07b0*/  IMAD.WIDE R10, R10, R11, c[0x0][0x180] ;  /* 0x000060000a0a7625 */ /* 0x000fc600078e020b */
[----:B------:R1:W-:Y:S04]  /*07c0*/  @!P0 STG.E [R2.64], R17 ;  /* 0x0000001102008986 */ /* 0x0003e8000c101904 */
[----:B------:R1:W-:Y:S01]  /*07d0*/  @!P1 STG.E.64 [R12.64], R14 ;  /* 0x0000000e0c009986 */ /* 0x0003e2000c101b04 */
[----:B------:R-:W-:Y:S05]  /*07e0*/  @P0 EXIT ;  /* 0x000000000000094d */ /* 0x000fea0003800000 */
[----:B------:R-:W-:Y:S01]  /*07f0*/  STG.E [R10.64], R18 ;  /* 0x000000120a007986 */ /* 0x000fe2000c101904 */
[----:B------:R-:W-:Y:S05]  /*0800*/  EXIT ;  /* 0x000000000000794d */ /* 0x000fea0003800000 */
.L_x_0:
[----:B------:R-:W-:-:S00]  /*0810*/  BRA `(.L_x_0) ;  /* 0xfffffff000007947 */ /* 0x000fc0000383ffff */
[----:B------:R-:W-:-:S00]  /*0820*/  NOP ;  /* 0x0000000000007918 */ /* 0x000fc00000000000 */
        /* <DEDUP_REMOVED lines=13> */
.L_x_1:


//--------------------- .nv.global.init           --------------------------
	.section	.nv.global.init,"aw",@progbits
.nv.global.init:
	.type		_$_str,@object
	.size		_$_str,(.L_0 - _$_str)
_$_str:
        /*0000*/ 	.byte	0x5f, 0x5f, 0x43, 0x55, 0x44, 0x41, 0x5f, 0x46, 0x54, 0x5a, 0x00
.L_0:


//--------------------- .nv.shared.triton_per_fused__to_copy_add_mul_native_layer_norm_7 --------------------------
	.section	.nv.shared.triton_per_fused__to_copy_add_mul_native_layer_norm_7,"aw",@nobits
	.sectionflags	@""
	.align	16
